//
// Generated by NVIDIA NVVM Compiler
//
// Compiler Build ID: CL-36424714
// Cuda compilation tools, release 13.0, V13.0.88
// Based on NVVM 20.0.0
//

.version 9.0
.target sm_100
.address_size 64

	// .globl	_Z16juliaValueKernelPviiiffff

.visible .entry _Z16juliaValueKernelPviiiffff(
	.param .u64 .ptr .align 1 _Z16juliaValueKernelPviiiffff_param_0,
	.param .u32 _Z16juliaValueKernelPviiiffff_param_1,
	.param .u32 _Z16juliaValueKernelPviiiffff_param_2,
	.param .u32 _Z16juliaValueKernelPviiiffff_param_3,
	.param .f32 _Z16juliaValueKernelPviiiffff_param_4,
	.param .f32 _Z16juliaValueKernelPviiiffff_param_5,
	.param .f32 _Z16juliaValueKernelPviiiffff_param_6,
	.param .f32 _Z16juliaValueKernelPviiiffff_param_7
)
{
	.reg .pred 	%p<4>;
	.reg .b16 	%rs<7>;
	.reg .b32 	%r<18>;
	.reg .b32 	%f<30>;
	.reg .b64 	%rd<5>;

	ld.param.u64 	%rd1, [_Z16juliaValueKernelPviiiffff_param_0];
	ld.param.u32 	%r5, [_Z16juliaValueKernelPviiiffff_param_1];
	ld.param.u32 	%r7, [_Z16juliaValueKernelPviiiffff_param_2];
	ld.param.u32 	%r6, [_Z16juliaValueKernelPviiiffff_param_3];
	ld.param.f32 	%f8, [_Z16juliaValueKernelPviiiffff_param_4];
	ld.param.f32 	%f9, [_Z16juliaValueKernelPviiiffff_param_5];
	ld.param.f32 	%f10, [_Z16juliaValueKernelPviiiffff_param_6];
	ld.param.f32 	%f11, [_Z16juliaValueKernelPviiiffff_param_7];
	mov.u32 	%r1, %tid.x;
	mov.u32 	%r2, %ctaid.x;
	not.b32 	%r8, %r2;
	add.s32 	%r9, %r5, %r8;
	cvt.rn.f32.s32 	%f12, %r9;
	cvt.rn.f32.u32 	%f13, %r2;
	mul.f32 	%f14, %f9, %f13;
	fma.rn.f32 	%f1, %f8, %f12, %f14;
	not.b32 	%r10, %r1;
	add.s32 	%r11, %r7, %r10;
	cvt.rn.f32.s32 	%f15, %r11;
	cvt.rn.f32.u32 	%f16, %r1;
	mul.f32 	%f17, %f11, %f16;
	fma.rn.f32 	%f18, %f10, %f15, %f17;
	add.s32 	%r12, %r7, -1;
	cvt.rn.f32.s32 	%f19, %r12;
	div.rn.f32 	%f29, %f18, %f19;
	setp.lt.s32 	%p1, %r6, 1;
	mov.b16 	%rs2, 0;
	mov.u16 	%rs6, %rs2;
	@%p1 bra 	$L__BB0_4;
	add.s32 	%r14, %r5, -1;
	cvt.rn.f32.s32 	%f20, %r14;
	div.rn.f32 	%f28, %f1, %f20;
	mov.b32 	%r17, 0;
	bra.uni 	$L__BB0_3;
$L__BB0_2:
	add.s32 	%r17, %r17, 1;
	setp.eq.s32 	%p3, %r17, %r6;
	mov.f32 	%f28, %f6;
	mov.u16 	%rs6, %rs2;
	@%p3 bra 	$L__BB0_4;
$L__BB0_3:
	mul.f32 	%f21, %f28, %f28;
	mul.f32 	%f22, %f29, %f29;
	sub.f32 	%f23, %f21, %f22;
	add.f32 	%f6, %f23, 0fBF4CCCCD;
	mul.f32 	%f24, %f29, %f28;
	fma.rn.f32 	%f25, %f29, %f28, %f24;
	add.f32 	%f29, %f25, 0f3E1FBE77;
	mul.f32 	%f26, %f29, %f29;
	fma.rn.f32 	%f27, %f6, %f6, %f26;
	setp.leu.f32 	%p2, %f27, 0f447A0000;
	mov.b16 	%rs6, 255;
	@%p2 bra 	$L__BB0_2;
$L__BB0_4:
	cvta.to.global.u64 	%rd2, %rd1;
	mad.lo.s32 	%r15, %r5, %r1, %r2;
	mul.lo.s32 	%r16, %r15, 3;
	cvt.s64.s32 	%rd3, %r16;
	add.s64 	%rd4, %rd2, %rd3;
	st.global.u8 	[%rd4], %rs6;
	st.global.u8 	[%rd4+1], %rs6;
	mov.b16 	%rs5, 255;
	st.global.u8 	[%rd4+2], %rs5;
	ret;

}


// ===== COMPILED SASS (sm_100) =====

	.target	sm_100

	.elftype	@"ET_EXEC"


//--------------------- .note.nv.tkinfo           --------------------------
	.section	.note.nv.tkinfo,"",@"SHT_NOTE"
	.sectionflags	@"SHF_NOTE_NV_TKINFO"
	.tkinfo
        /*0018*/ 	.word	0x00000002
        /*0030*/ 	.string	""
        /*0030*/ 	.string	"ptxas"
        /*0030*/ 	.string	"Cuda compilation tools, release 13.0, V13.0.88"
        /*0030*/ 	.string	"Build cuda_13.0.r13.0/compiler.36424714_0"
        /*0030*/ 	.string	"-arch sm_100 -m 64 "



//--------------------- .note.nv.cuinfo           --------------------------
	.section	.note.nv.cuinfo,"",@"SHT_NOTE"
	.sectionflags	@"SHF_NOTE_NV_CUINFO"
        /*0018*/ 	.short	0x0002
        /*001a*/ 	.short	0x0064
        /*001c*/ 	.short	0x0082
	.zero		2


//--------------------- .nv.info                  --------------------------
	.section	.nv.info,"",@"SHT_CUDA_INFO"
	.align	4


	//----- nvinfo : EIATTR_REGCOUNT
	.align		4
        /*0000*/ 	.byte	0x04, 0x2f
        /*0002*/ 	.short	(.L_1 - .L_0)
	.align		4
.L_0:
        /*0004*/ 	.word	index@(_Z16juliaValueKernelPviiiffff)
        /*0008*/ 	.word	0x00000011


	//----- nvinfo : EIATTR_FRAME_SIZE
	.align		4
.L_1:
        /*000c*/ 	.byte	0x04, 0x11
        /*000e*/ 	.short	(.L_3 - .L_2)
	.align		4
.L_2:
        /*0010*/ 	.word	index@($__internal_0_$__cuda_sm3x_div_rn_noftz_f32_slowpath)
        /*0014*/ 	.word	0x00000000


	//----- nvinfo : EIATTR_FRAME_SIZE
	.align		4
.L_3:
        /*0018*/ 	.byte	0x04, 0x11
        /*001a*/ 	.short	(.L_5 - .L_4)
	.align		4
.L_4:
        /*001c*/ 	.word	index@(_Z16juliaValueKernelPviiiffff)
        /*0020*/ 	.word	0x00000000


	//----- nvinfo : EIATTR_MIN_STACK_SIZE
	.align		4
.L_5:
        /*0024*/ 	.byte	0x04, 0x12
        /*0026*/ 	.short	(.L_7 - .L_6)
	.align		4
.L_6:
        /*0028*/ 	.word	index@(_Z16juliaValueKernelPviiiffff)
        /*002c*/ 	.word	0x00000000
.L_7:


//--------------------- .nv.compat                --------------------------
	.section	.nv.compat,"",@"SHT_CUDA_COMPAT_INFO"
	.align	4
        /*0000*/ 	.byte	0x02, 0x09, 0x00, 0x00, 0x02, 0x02, 0x01, 0x00, 0x02, 0x05, 0x05, 0x00, 0x03, 0x07, 0x01, 0x01
        /*0010*/ 	.byte	0x02, 0x03, 0x00, 0x00, 0x02, 0x06, 0x01, 0x00, 0x04, 0x0b, 0x08, 0x00, 0x01, 0x00, 0x00, 0x00
        /*0020*/ 	.byte	0x00, 0x00, 0x00, 0x00


//--------------------- .nv.info._Z16juliaValueKernelPviiiffff --------------------------
	.section	.nv.info._Z16juliaValueKernelPviiiffff,"",@"SHT_CUDA_INFO"
	.sectionflags	@""
	.align	4


	//----- nvinfo : EIATTR_CUDA_API_VERSION
	.align		4
        /*0000*/ 	.byte	0x04, 0x37
        /*0002*/ 	.short	(.L_9 - .L_8)
.L_8:
        /*0004*/ 	.word	0x00000082


	//----- nvinfo : EIATTR_KPARAM_INFO
	.align		4
.L_9:
        /*0008*/ 	.byte	0x04, 0x17
        /*000a*/ 	.short	(.L_11 - .L_10)
.L_10:
        /*000c*/ 	.word	0x00000000
        /*0010*/ 	.short	0x0007
        /*0012*/ 	.short	0x0020
        /*0014*/ 	.byte	0x00, 0xf0, 0x11, 0x00


	//----- nvinfo : EIATTR_KPARAM_INFO
	.align		4
.L_11:
        /*0018*/ 	.byte	0x04, 0x17
        /*001a*/ 	.short	(.L_13 - .L_12)
.L_12:
        /*001c*/ 	.word	0x00000000
        /*0020*/ 	.short	0x0006
        /*0022*/ 	.short	0x001c
        /*0024*/ 	.byte	0x00, 0xf0, 0x11, 0x00


	//----- nvinfo : EIATTR_KPARAM_INFO
	.align		4
.L_13:
        /*0028*/ 	.byte	0x04, 0x17
        /*002a*/ 	.short	(.L_15 - .L_14)
.L_14:
        /*002c*/ 	.word	0x00000000
        /*0030*/ 	.short	0x0005
        /*0032*/ 	.short	0x0018
        /*0034*/ 	.byte	0x00, 0xf0, 0x11, 0x00


	//----- nvinfo : EIATTR_KPARAM_INFO
	.align		4
.L_15:
        /*0038*/ 	.byte	0x04, 0x17
        /*003a*/ 	.short	(.L_17 - .L_16)
.L_16:
        /*003c*/ 	.word	0x00000000
        /*0040*/ 	.short	0x0004
        /*0042*/ 	.short	0x0014
        /*0044*/ 	.byte	0x00, 0xf0, 0x11, 0x00


	//----- nvinfo : EIATTR_KPARAM_INFO
	.align		4
.L_17:
        /*0048*/ 	.byte	0x04, 0x17
        /*004a*/ 	.short	(.L_19 - .L_18)
.L_18:
        /*004c*/ 	.word	0x00000000
        /*0050*/ 	.short	0x0003
        /*0052*/ 	.short	0x0010
        /*0054*/ 	.byte	0x00, 0xf0, 0x11, 0x00


	//----- nvinfo : EIATTR_KPARAM_INFO
	.align		4
.L_19:
        /*0058*/ 	.byte	0x04, 0x17
        /*005a*/ 	.short	(.L_21 - .L_20)
.L_20:
        /*005c*/ 	.word	0x00000000
        /*0060*/ 	.short	0x0002
        /*0062*/ 	.short	0x000c
        /*0064*/ 	.byte	0x00, 0xf0, 0x11, 0x00


	//----- nvinfo : EIATTR_KPARAM_INFO
	.align		4
.L_21:
        /*0068*/ 	.byte	0x04, 0x17
        /*006a*/ 	.short	(.L_23 - .L_22)
.L_22:
        /*006c*/ 	.word	0x00000000
        /*0070*/ 	.short	0x0001
        /*0072*/ 	.short	0x0008
        /*0074*/ 	.byte	0x00, 0xf0, 0x11, 0x00


	//----- nvinfo : EIATTR_KPARAM_INFO
	.align		4
.L_23:
        /*0078*/ 	.byte	0x04, 0x17
        /*007a*/ 	.short	(.L_25 - .L_24)
.L_24:
        /*007c*/ 	.word	0x00000000
        /*0080*/ 	.short	0x0000
        /*0082*/ 	.short	0x0000
        /*0084*/ 	.byte	0x00, 0xf5, 0x21, 0x00


	//----- nvinfo : EIATTR_SPARSE_MMA_MASK
	.align		4
.L_25:
        /*0088*/ 	.byte	0x03, 0x50
        /*008a*/ 	.short	0x0000


	//----- nvinfo : EIATTR_MAXREG_COUNT
	.align		4
        /*008c*/ 	.byte	0x03, 0x1b
        /*008e*/ 	.short	0x00ff


	//----- nvinfo : EIATTR_MERCURY_ISA_VERSION
	.align		4
        /*0090*/ 	.byte	0x03, 0x5f
        /*0092*/ 	.short	0x0101


	//----- nvinfo : EIATTR_VRC_CTA_INIT_COUNT
	.align		4
        /*0094*/ 	.byte	0x02, 0x4a
	.zero		1
	.zero		1


	//----- nvinfo : EIATTR_EXIT_INSTR_OFFSETS
	.align		4
        /*0098*/ 	.byte	0x04, 0x1c
        /*009a*/ 	.short	(.L_27 - .L_26)


	//   ....[0]....
.L_26:
        /*009c*/ 	.word	0x00000550


	//----- nvinfo : EIATTR_CRS_STACK_SIZE
	.align		4
.L_27:
        /*00a0*/ 	.byte	0x04, 0x1e
        /*00a2*/ 	.short	(.L_29 - .L_28)
.L_28:
        /*00a4*/ 	.word	0x00000000


	//----- nvinfo : EIATTR_CBANK_PARAM_SIZE
	.align		4
.L_29:
        /*00a8*/ 	.byte	0x03, 0x19
        /*00aa*/ 	.short	0x0024


	//----- nvinfo : EIATTR_PARAM_CBANK
	.align		4
        /*00ac*/ 	.byte	0x04, 0x0a
        /*00ae*/ 	.short	(.L_31 - .L_30)
	.align		4
.L_30:
        /*00b0*/ 	.word	index@(.nv.constant0._Z16juliaValueKernelPviiiffff)
        /*00b4*/ 	.short	0x0380
        /*00b6*/ 	.short	0x0024


	//----- nvinfo : EIATTR_SW_WAR
	.align		4
.L_31:
        /*00b8*/ 	.byte	0x04, 0x36
        /*00ba*/ 	.short	(.L_33 - .L_32)
.L_32:
        /*00bc*/ 	.word	0x00000008
.L_33:


//--------------------- .nv.callgraph             --------------------------
	.section	.nv.callgraph,"",@"SHT_CUDA_CALLGRAPH"
	.align	4
	.sectionentsize	8
	.align		4
        /*0000*/ 	.word	0x00000000
	.align		4
        /*0004*/ 	.word	0xffffffff
	.align		4
        /*0008*/ 	.word	0x00000000
	.align		4
        /*000c*/ 	.word	0xfffffffe
	.align		4
        /*0010*/ 	.word	0x00000000
	.align		4
        /*0014*/ 	.word	0xfffffffd
	.align		4
        /*0018*/ 	.word	0x00000000
	.align		4
        /*001c*/ 	.word	0xfffffffc


//--------------------- .text._Z16juliaValueKernelPviiiffff --------------------------
	.section	.text._Z16juliaValueKernelPviiiffff,"ax",@progbits
	.align	128
        .global         _Z16juliaValueKernelPviiiffff
        .type           _Z16juliaValueKernelPviiiffff,@function
        .size           _Z16juliaValueKernelPviiiffff,(.L_x_18 - _Z16juliaValueKernelPviiiffff)
        .other          _Z16juliaValueKernelPviiiffff,@"STO_CUDA_ENTRY STV_DEFAULT"
_Z16juliaValueKernelPviiiffff:
.text._Z16juliaValueKernelPviiiffff:
[----:B------:R-:W-:Y:S01]  /*0000*/  LDC R1, c[0x0][0x37c] ;  /* 0x0000df00ff017b82 */ /* 0x000fe20000000800 */
[----:B------:R-:W0:Y:S01]  /*0010*/  LDCU.64 UR6, c[0x0][0x388] ;  /* 0x00007100ff0677ac */ /* 0x000e220008000a00 */
[----:B------:R-:W1:Y:S06]  /*0020*/  S2R R4, SR_TID.X ;  /* 0x0000000000047919 */ /* 0x000e6c0000002100 */
[----:B------:R-:W2:Y:S01]  /*0030*/  S2UR UR5, SR_CTAID.X ;  /* 0x00000000000579c3 */ /* 0x000ea20000002500 */
[----:B------:R-:W-:Y:S01]  /*0040*/  BSSY.RECONVERGENT B0, `(.L_x_0) ;  /* 0x000001e000007945 */ /* 0x000fe20003800200 */
[----:B------:R-:W3:Y:S01]  /*0050*/  LDCU.64 UR8, c[0x0][0x398] ;  /* 0x00007300ff0877ac */ /* 0x000ee20008000a00 */
[----:B0-----:R-:W-:-:S06]  /*0060*/  UIADD3 UR4, UPT, UPT, UR7, -0x1, URZ ;  /* 0xffffffff07047890 */ /* 0x001fcc000fffe0ff */
[----:B------:R-:W-:-:S04]  /*0070*/  I2FP.F32.S32 R5, UR4 ;  /* 0x0000000400057c45 */ /* 0x000fc80008201400 */
[----:B------:R-:W0:Y:S01]  /*0080*/  MUFU.RCP R6, R5 ;  /* 0x0000000500067308 */ /* 0x000e220000001000 */
[----:B------:R-:W4:Y:S01]  /*0090*/  LDCU UR4, c[0x0][0x3a0] ;  /* 0x00007400ff0477ac */ /* 0x000f220008000800 */
[-C--:B-1----:R-:W-:Y:S02]  /*00a0*/  LOP3.LUT R0, RZ, R4.reuse, RZ, 0x33, !PT ;  /* 0x00000004ff007212 */ /* 0x082fe400078e33ff */
[----:B------:R-:W-:-:S03]  /*00b0*/  I2FP.F32.U32 R2, R4 ;  /* 0x0000000400027245 */ /* 0x000fc60000201000 */
[----:B------:R-:W-:Y:S01]  /*00c0*/  VIADD R0, R0, UR7 ;  /* 0x0000000700007c36 */ /* 0x000fe20008000000 */
[----:B------:R-:W1:Y:S04]  /*00d0*/  LDCU UR7, c[0x0][0x394] ;  /* 0x00007280ff0777ac */ /* 0x000e680008000800 */
[----:B------:R-:W-:Y:S01]  /*00e0*/  I2FP.F32.S32 R0, R0 ;  /* 0x0000000000007245 */ /* 0x000fe20000201400 */
[----:B0-----:R-:W-:Y:S01]  /*00f0*/  FFMA R7, -R5, R6, 1 ;  /* 0x3f80000005077423 */ /* 0x001fe20000000106 */
[----:B----4-:R-:W-:Y:S01]  /*0100*/  FMUL R3, R2, UR4 ;  /* 0x0000000402037c20 */ /* 0x010fe20008400000 */
[----:B--2---:R-:W-:Y:S02]  /*0110*/  ULOP3.LUT UR4, URZ, UR5, URZ, 0x33, !UPT ;  /* 0x00000005ff047292 */ /* 0x004fe4000f8e33ff */
[----:B------:R-:W-:Y:S01]  /*0120*/  FFMA R7, R6, R7, R6 ;  /* 0x0000000706077223 */ /* 0x000fe20000000006 */
[----:B---3--:R-:W-:Y:S01]  /*0130*/  FFMA R2, R0, UR9, R3 ;  /* 0x0000000900027c23 */ /* 0x008fe20008000003 */
[----:B------:R-:W-:Y:S01]  /*0140*/  UIADD3 UR4, UPT, UPT, UR4, UR6, URZ ;  /* 0x0000000604047290 */ /* 0x000fe2000fffe0ff */
[----:B------:R-:W-:-:S02]  /*0150*/  I2FP.F32.U32 R3, UR5 ;  /* 0x0000000500037c45 */ /* 0x000fc40008201000 */
[----:B------:R-:W0:Y:S01]  /*0160*/  FCHK P0, R2, R5 ;  /* 0x0000000502007302 */ /* 0x000e220000000000 */
[----:B------:R-:W-:Y:S02]  /*0170*/  FFMA R6, R2, R7, RZ ;  /* 0x0000000702067223 */ /* 0x000fe400000000ff */
[----:B------:R-:W-:Y:S01]  /*0180*/  I2FP.F32.S32 R0, UR4 ;  /* 0x0000000400007c45 */ /* 0x000fe20008201400 */
[----:B------:R-:W-:Y:S01]  /*0190*/  FMUL R3, R3, UR8 ;  /* 0x0000000803037c20 */ /* 0x000fe20008400000 */
[----:B------:R-:W-:-:S03]  /*01a0*/  FFMA R8, -R5, R6, R2 ;  /* 0x0000000605087223 */ /* 0x000fc60000000102 */
[----:B-1----:R-:W-:Y:S01]  /*01b0*/  FFMA R0, R0, UR7, R3 ;  /* 0x0000000700007c23 */ /* 0x002fe20008000003 */
[----:B------:R-:W-:Y:S01]  /*01c0*/  FFMA R6, R7, R8, R6 ;  /* 0x0000000807067223 */ /* 0x000fe20000000006 */
[----:B0-----:R-:W-:Y:S06]  /*01d0*/  @!P0 BRA `(.L_x_1) ;  /* 0x0000000000108947 */ /* 0x001fec0003800000 */
[----:B------:R-:W-:Y:S01]  /*01e0*/  IMAD.MOV.U32 R3, RZ, RZ, R5 ;  /* 0x000000ffff037224 */ /* 0x000fe200078e0005 */
[----:B------:R-:W-:-:S07]  /*01f0*/  MOV R6, 0x210 ;  /* 0x0000021000067802 */ /* 0x000fce0000000f00 */
[----:B------:R-:W-:Y:S05]  /*0200*/  CALL.REL.NOINC `($__internal_0_$__cuda_sm3x_div_rn_noftz_f32_slowpath) ;  /* 0x0000000000d47944 */ /* 0x000fea0003c00000 */
[----:B------:R-:W-:-:S07]  /*0210*/  IMAD.MOV.U32 R6, RZ, RZ, R2 ;  /* 0x000000ffff067224 */ /* 0x000fce00078e0002 */
.L_x_1:
[----:B------:R-:W-:Y:S05]  /*0220*/  BSYNC.RECONVERGENT B0 ;  /* 0x0000000000007941 */ /* 0x000fea0003800200 */
.L_x_0:
[----:B------:R-:W0:Y:S01]  /*0230*/  LDCU UR4, c[0x0][0x390] ;  /* 0x00007200ff0477ac */ /* 0x000e220008000800 */
[----:B------:R-:W-:Y:S01]  /*0240*/  PRMT R5, RZ, 0x7610, R5 ;  /* 0x00007610ff057816 */ /* 0x000fe20000000005 */
[----:B------:R-:W1:Y:S01]  /*0250*/  LDCU.64 UR6, c[0x0][0x358] ;  /* 0x00006b00ff0677ac */ /* 0x000e620008000a00 */
[----:B0-----:R-:W-:-:S09]  /*0260*/  UISETP.GE.AND UP0, UPT, UR4, 0x1, UPT ;  /* 0x000000010400788c */ /* 0x001fd2000bf06270 */
[----:B-1----:R-:W-:Y:S05]  /*0270*/  BRA.U !UP0, `(.L_x_2) ;  /* 0x00000001088c7547 */ /* 0x002fea000b800000 */
[----:B------:R-:W0:Y:S02]  /*0280*/  LDCU UR4, c[0x0][0x388] ;  /* 0x00007100ff0477ac */ /* 0x000e240008000800 */
[----:B0-----:R-:W-:-:S06]  /*0290*/  UIADD3 UR4, UPT, UPT, UR4, -0x1, URZ ;  /* 0xffffffff04047890 */ /* 0x001fcc000fffe0ff */
[----:B------:R-:W-:-:S04]  /*02a0*/  I2FP.F32.S32 R3, UR4 ;  /* 0x0000000400037c45 */ /* 0x000fc80008201400 */
[----:B------:R-:W0:Y:S08]  /*02b0*/  MUFU.RCP R2, R3 ;  /* 0x0000000300027308 */ /* 0x000e300000001000 */
[----:B------:R-:W1:Y:S01]  /*02c0*/  FCHK P0, R0, R3 ;  /* 0x0000000300007302 */ /* 0x000e620000000000 */
[----:B0-----:R-:W-:-:S04]  /*02d0*/  FFMA R5, -R3, R2, 1 ;  /* 0x3f80000003057423 */ /* 0x001fc80000000102 */
[----:B------:R-:W-:Y:S01]  /*02e0*/  FFMA R7, R2, R5, R2 ;  /* 0x0000000502077223 */ /* 0x000fe20000000002 */
[----:B------:R-:W-:-:S03]  /*02f0*/  IMAD.MOV.U32 R5, RZ, RZ, R6 ;  /* 0x000000ffff057224 */ /* 0x000fc600078e0006 */
[----:B------:R-:W-:-:S04]  /*0300*/  FFMA R2, R0, R7, RZ ;  /* 0x0000000700027223 */ /* 0x000fc800000000ff */
[----:B------:R-:W-:-:S04]  /*0310*/  FFMA R8, -R3, R2, R0 ;  /* 0x0000000203087223 */ /* 0x000fc80000000100 */
[----:B------:R-:W-:Y:S01]  /*0320*/  FFMA R2, R7, R8, R2 ;  /* 0x0000000807027223 */ /* 0x000fe20000000002 */
[----:B-1----:R-:W-:Y:S06]  /*0330*/  @!P0 BRA `(.L_x_3) ;  /* 0x00000000000c8947 */ /* 0x002fec0003800000 */
[----:B------:R-:W-:Y:S01]  /*0340*/  IMAD.MOV.U32 R2, RZ, RZ, R0 ;  /* 0x000000ffff027224 */ /* 0x000fe200078e0000 */
[----:B------:R-:W-:-:S07]  /*0350*/  MOV R6, 0x370 ;  /* 0x0000037000067802 */ /* 0x000fce0000000f00 */
[----:B------:R-:W-:Y:S05]  /*0360*/  CALL.REL.NOINC `($__internal_0_$__cuda_sm3x_div_rn_noftz_f32_slowpath) ;  /* 0x00000000007c7944 */ /* 0x000fea0003c00000 */
.L_x_3:
[----:B------:R-:W-:Y:S01]  /*0370*/  BSSY.RECONVERGENT B0, `(.L_x_2) ;  /* 0x0000013000007945 */ /* 0x000fe20003800200 */
[----:B------:R-:W-:Y:S01]  /*0380*/  IMAD.MOV.U32 R6, RZ, RZ, RZ ;  /* 0x000000ffff067224 */ /* 0x000fe200078e00ff */
[----:B------:R-:W0:Y:S06]  /*0390*/  LDCU UR4, c[0x0][0x390] ;  /* 0x00007200ff0477ac */ /* 0x000e2c0008000800 */
.L_x_5:
[-C--:B------:R-:W-:Y:S01]  /*03a0*/  FMUL R7, R2, R5.reuse ;  /* 0x0000000502077220 */ /* 0x080fe20000400000 */
[----:B------:R-:W-:-:S03]  /*03b0*/  FMUL R3, R5, R5 ;  /* 0x0000000505037220 */ /* 0x000fc60000400000 */
[C---:B------:R-:W-:Y:S01]  /*03c0*/  FFMA R7, R2.reuse, R5, R7 ;  /* 0x0000000502077223 */ /* 0x040fe20000000007 */
[----:B------:R-:W-:Y:S01]  /*03d0*/  FFMA R3, R2, R2, -R3 ;  /* 0x0000000202037223 */ /* 0x000fe20000000803 */
[----:B------:R-:W-:Y:S02]  /*03e0*/  IMAD.MOV.U32 R5, RZ, RZ, 0xff ;  /* 0x000000ffff057424 */ /* 0x000fe400078e00ff */
[----:B------:R-:W-:Y:S01]  /*03f0*/  FADD R7, R7, 0.15600000321865081787 ;  /* 0x3e1fbe7707077421 */ /* 0x000fe20000000000 */
[----:B------:R-:W-:-:S03]  /*0400*/  FADD R2, R3, -0.80000001192092895508 ;  /* 0xbf4ccccd03027421 */ /* 0x000fc60000000000 */
[----:B------:R-:W-:-:S04]  /*0410*/  FMUL R0, R7, R7 ;  /* 0x0000000707007220 */ /* 0x000fc80000400000 */
[----:B------:R-:W-:-:S05]  /*0420*/  FFMA R0, R2, R2, R0 ;  /* 0x0000000202007223 */ /* 0x000fca0000000000 */
[----:B------:R-:W-:-:S13]  /*0430*/  FSETP.GT.AND P0, PT, R0, 1000, PT ;  /* 0x447a00000000780b */ /* 0x000fda0003f04000 */
[----:B------:R-:W-:Y:S05]  /*0440*/  @P0 BRA `(.L_x_4) ;  /* 0x0000000000140947 */ /* 0x000fea0003800000 */
[----:B------:R-:W-:Y:S02]  /*0450*/  VIADD R6, R6, 0x1 ;  /* 0x0000000106067836 */ /* 0x000fe40000000000 */
[----:B------:R-:W-:-:S03]  /*0460*/  IMAD.MOV.U32 R5, RZ, RZ, R7 ;  /* 0x000000ffff057224 */ /* 0x000fc600078e0007 */
[----:B0-----:R-:W-:-:S13]  /*0470*/  ISETP.NE.AND P0, PT, R6, UR4, PT ;  /* 0x0000000406007c0c */ /* 0x001fda000bf05270 */
[----:B------:R-:W-:Y:S05]  /*0480*/  @P0 BRA `(.L_x_5) ;  /* 0xfffffffc00c40947 */ /* 0x000fea000383ffff */
[----:B------:R-:W-:-:S07]  /*0490*/  PRMT R5, RZ, 0x7610, R5 ;  /* 0x00007610ff057816 */ /* 0x000fce0000000005 */
.L_x_4:
[----:B0-----:R-:W-:Y:S05]  /*04a0*/  BSYNC.RECONVERGENT B0 ;  /* 0x0000000000007941 */ /* 0x001fea0003800200 */
.L_x_2:
[----:B------:R-:W0:Y:S01]  /*04b0*/  LDC R3, c[0x0][0x388] ;  /* 0x0000e200ff037b82 */ /* 0x000e220000000800 */
[----:B------:R-:W1:Y:S01]  /*04c0*/  LDCU.64 UR8, c[0x0][0x380] ;  /* 0x00007000ff0877ac */ /* 0x000e620008000a00 */
[----:B------:R-:W-:Y:S02]  /*04d0*/  IMAD.MOV.U32 R0, RZ, RZ, 0xff ;  /* 0x000000ffff007424 */ /* 0x000fe400078e00ff */
[----:B0-----:R-:W-:-:S04]  /*04e0*/  IMAD R4, R4, R3, UR5 ;  /* 0x0000000504047e24 */ /* 0x001fc8000f8e0203 */
[----:B------:R-:W-:-:S05]  /*04f0*/  IMAD R4, R4, 0x3, RZ ;  /* 0x0000000304047824 */ /* 0x000fca00078e02ff */
[----:B-1----:R-:W-:-:S04]  /*0500*/  IADD3 R2, P0, PT, R4, UR8, RZ ;  /* 0x0000000804027c10 */ /* 0x002fc8000ff1e0ff */
[----:B------:R-:W-:-:S05]  /*0510*/  LEA.HI.X.SX32 R3, R4, UR9, 0x1, P0 ;  /* 0x0000000904037c11 */ /* 0x000fca00080f0eff */
[----:B------:R-:W-:Y:S04]  /*0520*/  STG.E.U8 desc[UR6][R2.64], R5 ;  /* 0x0000000502007986 */ /* 0x000fe8000c101106 */
[----:B------:R-:W-:Y:S04]  /*0530*/  STG.E.U8 desc[UR6][R2.64+0x1], R5 ;  /* 0x0000010502007986 */ /* 0x000fe8000c101106 */
[----:B------:R-:W-:Y:S01]  /*0540*/  STG.E.U8 desc[UR6][R2.64+0x2], R0 ;  /* 0x0000020002007986 */ /* 0x000fe2000c101106 */
[----:B------:R-:W-:Y:S05]  /*0550*/  EXIT ;  /* 0x000000000000794d */ /* 0x000fea0003800000 */
        .weak           $__internal_0_$__cuda_sm3x_div_rn_noftz_f32_slowpath
        .type           $__internal_0_$__cuda_sm3x_div_rn_noftz_f32_slowpath,@function
        .size           $__internal_0_$__cuda_sm3x_div_rn_noftz_f32_slowpath,(.L_x_18 - $__internal_0_$__cuda_sm3x_div_rn_noftz_f32_slowpath)
$__internal_0_$__cuda_sm3x_div_rn_noftz_f32_slowpath:
[----:B------:R-:W-:Y:S01]  /*0560*/  SHF.R.U32.HI R8, RZ, 0x17, R3 ;  /* 0x00000017ff087819 */ /* 0x000fe20000011603 */
[----:B------:R-:W-:Y:S01]  /*0570*/  BSSY.RECONVERGENT B1, `(.L_x_6) ;  /* 0x0000062000017945 */ /* 0x000fe20003800200 */
[----:B------:R-:W-:Y:S02]  /*0580*/  SHF.R.U32.HI R7, RZ, 0x17, R2 ;  /* 0x00000017ff077819 */ /* 0x000fe40000011602 */
[----:B------:R-:W-:Y:S02]  /*0590*/  LOP3.LUT R12, R8, 0xff, RZ, 0xc0, !PT ;  /* 0x000000ff080c7812 */ /* 0x000fe400078ec0ff */
[----:B------:R-:W-:-:S03]  /*05a0*/  LOP3.LUT R10, R7, 0xff, RZ, 0xc0, !PT ;  /* 0x000000ff070a7812 */ /* 0x000fc600078ec0ff */
[----:B------:R-:W-:Y:S02]  /*05b0*/  VIADD R9, R12, 0xffffffff ;  /* 0xffffffff0c097836 */ /* 0x000fe40000000000 */
[----:B------:R-:W-:-:S03]  /*05c0*/  VIADD R8, R10, 0xffffffff ;  /* 0xffffffff0a087836 */ /* 0x000fc60000000000 */
[----:B------:R-:W-:-:S04]  /*05d0*/  ISETP.GT.U32.AND P0, PT, R9, 0xfd, PT ;  /* 0x000000fd0900780c */ /* 0x000fc80003f04070 */
[----:B------:R-:W-:-:S13]  /*05e0*/  ISETP.GT.U32.OR P0, PT, R8, 0xfd, P0 ;  /* 0x000000fd0800780c */ /* 0x000fda0000704470 */
[----:B------:R-:W-:Y:S01]  /*05f0*/  @!P0 IMAD.MOV.U32 R7, RZ, RZ, RZ ;  /* 0x000000ffff078224 */ /* 0x000fe200078e00ff */
[----:B------:R-:W-:Y:S06]  /*0600*/  @!P0 BRA `(.L_x_7) ;  /* 0x00000000005c8947 */ /* 0x000fec0003800000 */
[----:B------:R-:W-:Y:S02]  /*0610*/  FSETP.GTU.FTZ.AND P0, PT, |R2|, +INF , PT ;  /* 0x7f8000000200780b */ /* 0x000fe40003f1c200 */
[----:B------:R-:W-:-:S04]  /*0620*/  FSETP.GTU.FTZ.AND P1, PT, |R3|, +INF , PT ;  /* 0x7f8000000300780b */ /* 0x000fc80003f3c200 */
[----:B------:R-:W-:-:S13]  /*0630*/  PLOP3.LUT P0, PT, P0, P1, PT, 0xf8, 0x8f ;  /* 0x00000000008f781c */ /* 0x000fda0000703f70 */
[----:B------:R-:W-:Y:S05]  /*0640*/  @P0 BRA `(.L_x_8) ;  /* 0x00000004004c0947 */ /* 0x000fea0003800000 */
[----:B------:R-:W-:-:S13]  /*0650*/  LOP3.LUT P0, RZ, R3, 0x7fffffff, R2, 0xc8, !PT ;  /* 0x7fffffff03ff7812 */ /* 0x000fda000780c802 */
[----:B------:R-:W-:Y:S05]  /*0660*/  @!P0 BRA `(.L_x_9) ;  /* 0x00000004003c8947 */ /* 0x000fea0003800000 */
[C---:B------:R-:W-:Y:S02]  /*0670*/  FSETP.NEU.FTZ.AND P2, PT, |R2|.reuse, +INF , PT ;  /* 0x7f8000000200780b */ /* 0x040fe40003f5d200 */
[----:B------:R-:W-:Y:S02]  /*0680*/  FSETP.NEU.FTZ.AND P1, PT, |R3|, +INF , PT ;  /* 0x7f8000000300780b */ /* 0x000fe40003f3d200 */
[----:B------:R-:W-:-:S11]  /*0690*/  FSETP.NEU.FTZ.AND P0, PT, |R2|, +INF , PT ;  /* 0x7f8000000200780b */ /* 0x000fd60003f1d200 */
[----:B------:R-:W-:Y:S05]  /*06a0*/  @!P1 BRA !P2, `(.L_x_9) ;  /* 0x00000004002c9947 */ /* 0x000fea0005000000 */
[----:B------:R-:W-:-:S04]  /*06b0*/  LOP3.LUT P2, RZ, R2, 0x7fffffff, RZ, 0xc0, !PT ;  /* 0x7fffffff02ff7812 */ /* 0x000fc8000784c0ff */
[----:B------:R-:W-:-:S13]  /*06c0*/  PLOP3.LUT P1, PT, P1, P2, PT, 0x2f, 0xf2 ;  /* 0x0000000000f2781c */ /* 0x000fda0000f24577 */
[----:B------:R-:W-:Y:S05]  /*06d0*/  @P1 BRA `(.L_x_10) ;  /* 0x0000000400181947 */ /* 0x000fea0003800000 */
[----:B------:R-:W-:-:S04]  /*06e0*/  LOP3.LUT P1, RZ, R3, 0x7fffffff, RZ, 0xc0, !PT ;  /* 0x7fffffff03ff7812 */ /* 0x000fc8000782c0ff */
[----:B------:R-:W-:-:S13]  /*06f0*/  PLOP3.LUT P0, PT, P0, P1, PT, 0x2f, 0xf2 ;  /* 0x0000000000f2781c */ /* 0x000fda0000702577 */
[----:B------:R-:W-:Y:S05]  /*0700*/  @P0 BRA `(.L_x_11) ;  /* 0x0000000400000947 */ /* 0x000fea0003800000 */
[----:B------:R-:W-:Y:S02]  /*0710*/  ISETP.GE.AND P0, PT, R8, RZ, PT ;  /* 0x000000ff0800720c */ /* 0x000fe40003f06270 */
[----:B------:R-:W-:-:S11]  /*0720*/  ISETP.GE.AND P1, PT, R9, RZ, PT ;  /* 0x000000ff0900720c */ /* 0x000fd60003f26270 */
[----:B------:R-:W-:Y:S01]  /*0730*/  @P0 MOV R7, RZ ;  /* 0x000000ff00070202 */ /* 0x000fe20000000f00 */
[----:B------:R-:W-:Y:S02]  /*0740*/  @!P0 IMAD.MOV.U32 R7, RZ, RZ, -0x40 ;  /* 0xffffffc0ff078424 */ /* 0x000fe400078e00ff */
[----:B------:R-:W-:Y:S01]  /*0750*/  @!P0 FFMA R2, R2, 1.84467440737095516160e+19, RZ ;  /* 0x5f80000002028823 */ /* 0x000fe200000000ff */
[----:B------:R-:W-:Y:S01]  /*0760*/  @!P1 FFMA R3, R3, 1.84467440737095516160e+19, RZ ;  /* 0x5f80000003039823 */ /* 0x000fe200000000ff */
[----:B------:R-:W-:-:S07]  /*0770*/  @!P1 VIADD R7, R7, 0x40 ;  /* 0x0000004007079836 */ /* 0x000fce0000000000 */
.L_x_7:
[----:B------:R-:W-:Y:S01]  /*0780*/  LEA R8, R12, 0xc0800000, 0x17 ;  /* 0xc08000000c087811 */ /* 0x000fe200078eb8ff */
[----:B------:R-:W-:Y:S04]  /*0790*/  BSSY.RECONVERGENT B2, `(.L_x_12) ;  /* 0x0000036000027945 */ /* 0x000fe80003800200 */
[----:B------:R-:W-:Y:S02]  /*07a0*/  IMAD.IADD R8, R3, 0x1, -R8 ;  /* 0x0000000103087824 */ /* 0x000fe400078e0a08 */
[----:B------:R-:W-:Y:S02]  /*07b0*/  VIADD R3, R10, 0xffffff81 ;  /* 0xffffff810a037836 */ /* 0x000fe40000000000 */
[----:B------:R0:W1:Y:S01]  /*07c0*/  MUFU.RCP R9, R8 ;  /* 0x0000000800097308 */ /* 0x0000620000001000 */
[----:B------:R-:W-:Y:S01]  /*07d0*/  FADD.FTZ R11, -R8, -RZ ;  /* 0x800000ff080b7221 */ /* 0x000fe20000010100 */
[C---:B------:R-:W-:Y:S01]  /*07e0*/  IMAD R2, R3.reuse, -0x800000, R2 ;  /* 0xff80000003027824 */ /* 0x040fe200078e0202 */
[----:B0-----:R-:W-:-:S05]  /*07f0*/  IADD3 R8, PT, PT, R3, 0x7f, -R12 ;  /* 0x0000007f03087810 */ /* 0x001fca0007ffe80c */
[----:B------:R-:W-:Y:S02]  /*0800*/  IMAD.IADD R8, R8, 0x1, R7 ;  /* 0x0000000108087824 */ /* 0x000fe400078e0207 */
[----:B-1----:R-:W-:-:S04]  /*0810*/  FFMA R10, R9, R11, 1 ;  /* 0x3f800000090a7423 */ /* 0x002fc8000000000b */
[----:B------:R-:W-:-:S04]  /*0820*/  FFMA R14, R9, R10, R9 ;  /* 0x0000000a090e7223 */ /* 0x000fc80000000009 */
[----:B------:R-:W-:-:S04]  /*0830*/  FFMA R9, R2, R14, RZ ;  /* 0x0000000e02097223 */ /* 0x000fc800000000ff */
[----:B------:R-:W-:-:S04]  /*0840*/  FFMA R10, R11, R9, R2 ;  /* 0x000000090b0a7223 */ /* 0x000fc80000000002 */
[----:B------:R-:W-:-:S04]  /*0850*/  FFMA R9, R14, R10, R9 ;  /* 0x0000000a0e097223 */ /* 0x000fc80000000009 */
[----:B------:R-:W-:-:S04]  /*0860*/  FFMA R10, R11, R9, R2 ;  /* 0x000000090b0a7223 */ /* 0x000fc80000000002 */
[----:B------:R-:W-:-:S05]  /*0870*/  FFMA R2, R14, R10, R9 ;  /* 0x0000000a0e027223 */ /* 0x000fca0000000009 */
[----:B------:R-:W-:-:S04]  /*0880*/  SHF.R.U32.HI R3, RZ, 0x17, R2 ;  /* 0x00000017ff037819 */ /* 0x000fc80000011602 */
[----:B------:R-:W-:-:S05]  /*0890*/  LOP3.LUT R3, R3, 0xff, RZ, 0xc0, !PT ;  /* 0x000000ff03037812 */ /* 0x000fca00078ec0ff */
[----:B------:R-:W-:-:S05]  /*08a0*/  IMAD.IADD R11, R3, 0x1, R8 ;  /* 0x00000001030b7824 */ /* 0x000fca00078e0208 */
[----:B------:R-:W-:-:S04]  /*08b0*/  IADD3 R3, PT, PT, R11, -0x1, RZ ;  /* 0xffffffff0b037810 */ /* 0x000fc80007ffe0ff */
[----:B------:R-:W-:-:S13]  /*08c0*/  ISETP.GE.U32.AND P0, PT, R3, 0xfe, PT ;  /* 0x000000fe0300780c */ /* 0x000fda0003f06070 */
[----:B------:R-:W-:Y:S05]  /*08d0*/  @!P0 BRA `(.L_x_13) ;  /* 0x0000000000808947 */ /* 0x000fea0003800000 */
[----:B------:R-:W-:-:S13]  /*08e0*/  ISETP.GT.AND P0, PT, R11, 0xfe, PT ;  /* 0x000000fe0b00780c */ /* 0x000fda0003f04270 */
[----:B------:R-:W-:Y:S05]  /*08f0*/  @P0 BRA `(.L_x_14) ;  /* 0x00000000006c0947 */ /* 0x000fea0003800000 */
[----:B------:R-:W-:-:S13]  /*0900*/  ISETP.GE.AND P0, PT, R11, 0x1, PT ;  /* 0x000000010b00780c */ /* 0x000fda0003f06270 */
[----:B------:R-:W-:Y:S05]  /*0910*/  @P0 BRA `(.L_x_15) ;  /* 0x0000000000740947 */ /* 0x000fea0003800000 */
[----:B------:R-:W-:Y:S02]  /*0920*/  ISETP.GE.AND P0, PT, R11, -0x18, PT ;  /* 0xffffffe80b00780c */ /* 0x000fe40003f06270 */
[----:B------:R-:W-:-:S11]  /*0930*/  LOP3.LUT R2, R2, 0x80000000, RZ, 0xc0, !PT ;  /* 0x8000000002027812 */ /* 0x000fd600078ec0ff */
[----:B------:R-:W-:Y:S05]  /*0940*/  @!P0 BRA `(.L_x_15) ;  /* 0x0000000000688947 */ /* 0x000fea0003800000 */
[CCC-:B------:R-:W-:Y:S01]  /*0950*/  FFMA.RZ R3, R14.reuse, R10.reuse, R9.reuse ;  /* 0x0000000a0e037223 */ /* 0x1c0fe2000000c009 */
[CCC-:B------:R-:W-:Y:S01]  /*0960*/  FFMA.RM R8, R14.reuse, R10.reuse, R9.reuse ;  /* 0x0000000a0e087223 */ /* 0x1c0fe20000004009 */
[C---:B------:R-:W-:Y:S02]  /*0970*/  ISETP.NE.AND P2, PT, R11.reuse, RZ, PT ;  /* 0x000000ff0b00720c */ /* 0x040fe40003f45270 */
[----:B------:R-:W-:Y:S02]  /*0980*/  ISETP.NE.AND P1, PT, R11, RZ, PT ;  /* 0x000000ff0b00720c */ /* 0x000fe40003f25270 */
[----:B------:R-:W-:Y:S01]  /*0990*/  LOP3.LUT R7, R3, 0x7fffff, RZ, 0xc0, !PT ;  /* 0x007fffff03077812 */ /* 0x000fe200078ec0ff */
[----:B------:R-:W-:Y:S01]  /*09a0*/  FFMA.RP R3, R14, R10, R9 ;  /* 0x0000000a0e037223 */ /* 0x000fe20000008009 */
[----:B------:R-:W-:Y:S02]  /*09b0*/  VIADD R10, R11, 0x20 ;  /* 0x000000200b0a7836 */ /* 0x000fe40000000000 */
[----:B------:R-:W-:Y:S01]  /*09c0*/  LOP3.LUT R7, R7, 0x800000, RZ, 0xfc, !PT ;  /* 0x0080000007077812 */ /* 0x000fe200078efcff */
[----:B------:R-:W-:Y:S01]  /*09d0*/  IMAD.MOV R9, RZ, RZ, -R11 ;  /* 0x000000ffff097224 */ /* 0x000fe200078e0a0b */
[----:B------:R-:W-:-:S02]  /*09e0*/  FSETP.NEU.FTZ.AND P0, PT, R3, R8, PT ;  /* 0x000000080300720b */ /* 0x000fc40003f1d000 */
[----:B------:R-:W-:Y:S02]  /*09f0*/  SHF.L.U32 R10, R7, R10, RZ ;  /* 0x0000000a070a7219 */ /* 0x000fe400000006ff */
[----:B------:R-:W-:Y:S02]  /*0a00*/  SEL R8, R9, RZ, P2 ;  /* 0x000000ff09087207 */ /* 0x000fe40001000000 */
[----:B------:R-:W-:Y:S02]  /*0a10*/  ISETP.NE.AND P1, PT, R10, RZ, P1 ;  /* 0x000000ff0a00720c */ /* 0x000fe40000f25270 */
[----:B------:R-:W-:Y:S02]  /*0a20*/  SHF.R.U32.HI R8, RZ, R8, R7 ;  /* 0x00000008ff087219 */ /* 0x000fe40000011607 */
[----:B------:R-:W-:Y:S02]  /*0a30*/  PLOP3.LUT P0, PT, P0, P1, PT, 0xf8, 0x8f ;  /* 0x00000000008f781c */ /* 0x000fe40000703f70 */
[----:B------:R-:W-:-:S02]  /*0a40*/  SHF.R.U32.HI R10, RZ, 0x1, R8 ;  /* 0x00000001ff0a7819 */ /* 0x000fc40000011608 */
[----:B------:R-:W-:-:S04]  /*0a50*/  SEL R3, RZ, 0x1, !P0 ;  /* 0x00000001ff037807 */ /* 0x000fc80004000000 */
[----:B------:R-:W-:-:S04]  /*0a60*/  LOP3.LUT R3, R3, 0x1, R10, 0xf8, !PT ;  /* 0x0000000103037812 */ /* 0x000fc800078ef80a */
[----:B------:R-:W-:-:S05]  /*0a70*/  LOP3.LUT R3, R3, R8, RZ, 0xc0, !PT ;  /* 0x0000000803037212 */ /* 0x000fca00078ec0ff */
[----:B------:R-:W-:-:S05]  /*0a80*/  IMAD.IADD R3, R10, 0x1, R3 ;  /* 0x000000010a037824 */ /* 0x000fca00078e0203 */
[----:B------:R-:W-:Y:S01]  /*0a90*/  LOP3.LUT R2, R3, R2, RZ, 0xfc, !PT ;  /* 0x0000000203027212 */ /* 0x000fe200078efcff */
[----:B------:R-:W-:Y:S06]  /*0aa0*/  BRA `(.L_x_15) ;  /* 0x0000000000107947 */ /* 0x000fec0003800000 */
.L_x_14:
[----:B------:R-:W-:-:S04]  /*0ab0*/  LOP3.LUT R2, R2, 0x80000000, RZ, 0xc0, !PT ;  /* 0x8000000002027812 */ /* 0x000fc800078ec0ff */
[----:B------:R-:W-:Y:S01]  /*0ac0*/  LOP3.LUT R2, R2, 0x7f800000, RZ, 0xfc, !PT ;  /* 0x7f80000002027812 */ /* 0x000fe200078efcff */
[----:B------:R-:W-:Y:S06]  /*0ad0*/  BRA `(.L_x_15) ;  /* 0x0000000000047947 */ /* 0x000fec0003800000 */
.L_x_13:
[----:B------:R-:W-:-:S07]  /*0ae0*/  IMAD R2, R8, 0x800000, R2 ;  /* 0x0080000008027824 */ /* 0x000fce00078e0202 */
.L_x_15:
[----:B------:R-:W-:Y:S05]  /*0af0*/  BSYNC.RECONVERGENT B2 ;  /* 0x0000000000027941 */ /* 0x000fea0003800200 */
.L_x_12:
[----:B------:R-:W-:Y:S05]  /*0b00*/  BRA `(.L_x_16) ;  /* 0x0000000000207947 */ /* 0x000fea0003800000 */
.L_x_11:
[----:B------:R-:W-:-:S04]  /*0b10*/  LOP3.LUT R2, R3, 0x80000000, R2, 0x48, !PT ;  /* 0x8000000003027812 */ /* 0x000fc800078e4802 */
[----:B------:R-:W-:Y:S01]  /*0b20*/  LOP3.LUT R2, R2, 0x7f800000, RZ, 0xfc, !PT ;  /* 0x7f80000002027812 */ /* 0x000fe200078efcff */
[----:B------:R-:W-:Y:S06]  /*0b30*/  BRA `(.L_x_16) ;  /* 0x0000000000147947 */ /* 0x000fec0003800000 */
.L_x_10:
[----:B------:R-:W-:Y:S01]  /*0b40*/  LOP3.LUT R2, R3, 0x80000000, R2, 0x48, !PT ;  /* 0x8000000003027812 */ /* 0x000fe200078e4802 */
[----:B------:R-:W-:Y:S06]  /*0b50*/  BRA `(.L_x_16) ;  /* 0x00000000000c7947 */ /* 0x000fec0003800000 */
.L_x_9:
[----:B------:R-:W0:Y:S01]  /*0b60*/  MUFU.RSQ R2, -QNAN ;  /* 0xffc0000000027908 */ /* 0x000e220000001400 */
[----:B------:R-:W-:Y:S05]  /*0b70*/  BRA `(.L_x_16) ;  /* 0x0000000000047947 */ /* 0x000fea0003800000 */
.L_x_8:
[----:B------:R-:W-:-:S07]  /*0b80*/  FADD.FTZ R2, R2, R3 ;  /* 0x0000000302027221 */ /* 0x000fce0000010000 */
.L_x_16:
[----:B------:R-:W-:Y:S05]  /*0b90*/  BSYNC.RECONVERGENT B1 ;  /* 0x0000000000017941 */ /* 0x000fea0003800200 */
.L_x_6:
[----:B------:R-:W-:-:S04]  /*0ba0*/  IMAD.MOV.U32 R7, RZ, RZ, 0x0 ;  /* 0x00000000ff077424 */ /* 0x000fc800078e00ff */
[----:B0-----:R-:W-:Y:S05]  /*0bb0*/  RET.REL.NODEC R6 `(_Z16juliaValueKernelPviiiffff) ;  /* 0xfffffff406107950 */ /* 0x001fea0003c3ffff */
.L_x_17:
[----:B------:R-:W-:-:S00]  /*0bc0*/  BRA `(.L_x_17) ;  /* 0xfffffffc00fc7947 */ /* 0x000fc0000383ffff */
[----:B------:R-:W-:-:S00]  /*0bd0*/  NOP ;  /* 0x0000000000007918 */ /* 0x000fc00000000000 */
        /* <DEDUP_REMOVED lines=10> */
.L_x_18:


//--------------------- .nv.shared.reserved.0     --------------------------
	.section	.nv.shared.reserved.0,"aw",@nobits
	.weak		__nv_reservedSMEM_offset_0_alias
	.size		__nv_reservedSMEM_offset_0_alias, 0, 64
	.other		__nv_reservedSMEM_offset_0_alias,@"STO_CUDA_RESERVED_SHARED STV_DEFAULT"
__nv_reservedSMEM_offset_0_alias:
	.zero		0
	.zero		64


//--------------------- .nv.constant0._Z16juliaValueKernelPviiiffff --------------------------
	.section	.nv.constant0._Z16juliaValueKernelPviiiffff,"a",@progbits
	.sectionflags	@""
	.align	4
.nv.constant0._Z16juliaValueKernelPviiiffff:
	.zero		932


//--------------------- SYMBOLS --------------------------

	.type		.nv.reservedSmem.offset0,@object
	.size		.nv.reservedSmem.offset0,0x4
